//
// Generated by NVIDIA NVVM Compiler
//
// Compiler Build ID: CL-36424714
// Cuda compilation tools, release 13.0, V13.0.88
// Based on NVVM 20.0.0
//

.version 9.0
.target sm_100
.address_size 64

	// .globl	_Z8is_primePyS_Pb

.visible .entry _Z8is_primePyS_Pb(
	.param .u64 .ptr .align 1 _Z8is_primePyS_Pb_param_0,
	.param .u64 .ptr .align 1 _Z8is_primePyS_Pb_param_1,
	.param .u64 .ptr .align 1 _Z8is_primePyS_Pb_param_2
)
{
	.reg .pred 	%p<7>;
	.reg .b16 	%rs<5>;
	.reg .b32 	%r<7>;
	.reg .b64 	%rd<20>;

	ld.param.u64 	%rd11, [_Z8is_primePyS_Pb_param_0];
	ld.param.u64 	%rd10, [_Z8is_primePyS_Pb_param_1];
	ld.param.u64 	%rd12, [_Z8is_primePyS_Pb_param_2];
	cvta.to.global.u64 	%rd1, %rd12;
	cvta.to.global.u64 	%rd13, %rd11;
	ld.global.u64 	%rd2, [%rd13];
	setp.gt.u64 	%p1, %rd2, 1;
	@%p1 bra 	$L__BB0_2;
	mov.b16 	%rs4, 0;
	st.global.u8 	[%rd1], %rs4;
	bra.uni 	$L__BB0_12;
$L__BB0_2:
	and.b64  	%rd14, %rd2, 1;
	setp.eq.b64 	%p2, %rd14, 1;
	@%p2 bra 	$L__BB0_10;
	mov.b16 	%rs3, 0;
	st.global.u8 	[%rd1], %rs3;
	bra.uni 	$L__BB0_12;
$L__BB0_4:
	add.s64 	%rd18, %rd18, 2048;
	setp.gt.u64 	%p6, %rd18, %rd4;
	@%p6 bra 	$L__BB0_11;
$L__BB0_5:
	or.b64  	%rd16, %rd2, %rd18;
	and.b64  	%rd17, %rd16, -4294967296;
	setp.ne.s64 	%p4, %rd17, 0;
	@%p4 bra 	$L__BB0_7;
	cvt.u32.u64 	%r4, %rd18;
	cvt.u32.u64 	%r5, %rd2;
	rem.u32 	%r6, %r5, %r4;
	cvt.u64.u32 	%rd19, %r6;
	bra.uni 	$L__BB0_8;
$L__BB0_7:
	rem.u64 	%rd19, %rd2, %rd18;
$L__BB0_8:
	setp.ne.s64 	%p5, %rd19, 0;
	@%p5 bra 	$L__BB0_4;
	mov.b16 	%rs1, 0;
	st.global.u8 	[%rd1], %rs1;
	bra.uni 	$L__BB0_12;
$L__BB0_10:
	mov.u32 	%r1, %ctaid.x;
	shl.b32 	%r2, %r1, 1;
	add.s32 	%r3, %r2, 3;
	cvt.u64.u32 	%rd18, %r3;
	cvta.to.global.u64 	%rd15, %rd10;
	ld.global.u64 	%rd4, [%rd15];
	setp.lt.u64 	%p3, %rd4, %rd18;
	@%p3 bra 	$L__BB0_11;
	bra.uni 	$L__BB0_5;
$L__BB0_11:
	mov.b16 	%rs2, 1;
	st.global.u8 	[%rd1], %rs2;
$L__BB0_12:
	ret;

}


// ===== COMPILED SASS (sm_100) =====

	.target	sm_100

	.elftype	@"ET_EXEC"


//--------------------- .note.nv.tkinfo           --------------------------
	.section	.note.nv.tkinfo,"",@"SHT_NOTE"
	.sectionflags	@"SHF_NOTE_NV_TKINFO"
	.tkinfo
        /*0018*/ 	.word	0x00000002
        /*0030*/ 	.string	""
        /*0030*/ 	.string	"ptxas"
        /*0030*/ 	.string	"Cuda compilation tools, release 13.0, V13.0.88"
        /*0030*/ 	.string	"Build cuda_13.0.r13.0/compiler.36424714_0"
        /*0030*/ 	.string	"-arch sm_100 -m 64 "



//--------------------- .note.nv.cuinfo           --------------------------
	.section	.note.nv.cuinfo,"",@"SHT_NOTE"
	.sectionflags	@"SHF_NOTE_NV_CUINFO"
        /*0018*/ 	.short	0x0002
        /*001a*/ 	.short	0x0064
        /*001c*/ 	.short	0x0082
	.zero		2


//--------------------- .nv.info                  --------------------------
	.section	.nv.info,"",@"SHT_CUDA_INFO"
	.align	4


	//----- nvinfo : EIATTR_REGCOUNT
	.align		4
        /*0000*/ 	.byte	0x04, 0x2f
        /*0002*/ 	.short	(.L_1 - .L_0)
	.align		4
.L_0:
        /*0004*/ 	.word	index@(_Z8is_primePyS_Pb)
        /*0008*/ 	.word	0x00000014


	//----- nvinfo : EIATTR_FRAME_SIZE
	.align		4
.L_1:
        /*000c*/ 	.byte	0x04, 0x11
        /*000e*/ 	.short	(.L_3 - .L_2)
	.align		4
.L_2:
        /*0010*/ 	.word	index@($__internal_0_$__cuda_sm20_rem_u64)
        /*0014*/ 	.word	0x00000000


	//----- nvinfo : EIATTR_FRAME_SIZE
	.align		4
.L_3:
        /*0018*/ 	.byte	0x04, 0x11
        /*001a*/ 	.short	(.L_5 - .L_4)
	.align		4
.L_4:
        /*001c*/ 	.word	index@(_Z8is_primePyS_Pb)
        /*0020*/ 	.word	0x00000000


	//----- nvinfo : EIATTR_MIN_STACK_SIZE
	.align		4
.L_5:
        /*0024*/ 	.byte	0x04, 0x12
        /*0026*/ 	.short	(.L_7 - .L_6)
	.align		4
.L_6:
        /*0028*/ 	.word	index@(_Z8is_primePyS_Pb)
        /*002c*/ 	.word	0x00000000
.L_7:


//--------------------- .nv.compat                --------------------------
	.section	.nv.compat,"",@"SHT_CUDA_COMPAT_INFO"
	.align	4
        /*0000*/ 	.byte	0x02, 0x09, 0x00, 0x00, 0x02, 0x02, 0x01, 0x00, 0x02, 0x05, 0x05, 0x00, 0x03, 0x07, 0x01, 0x01
        /*0010*/ 	.byte	0x02, 0x03, 0x00, 0x00, 0x02, 0x06, 0x01, 0x00, 0x04, 0x0b, 0x08, 0x00, 0x09, 0x00, 0x00, 0x00
        /*0020*/ 	.byte	0x00, 0x00, 0x00, 0x00


//--------------------- .nv.info._Z8is_primePyS_Pb --------------------------
	.section	.nv.info._Z8is_primePyS_Pb,"",@"SHT_CUDA_INFO"
	.sectionflags	@""
	.align	4


	//----- nvinfo : EIATTR_CUDA_API_VERSION
	.align		4
        /*0000*/ 	.byte	0x04, 0x37
        /*0002*/ 	.short	(.L_9 - .L_8)
.L_8:
        /*0004*/ 	.word	0x00000082


	//----- nvinfo : EIATTR_KPARAM_INFO
	.align		4
.L_9:
        /*0008*/ 	.byte	0x04, 0x17
        /*000a*/ 	.short	(.L_11 - .L_10)
.L_10:
        /*000c*/ 	.word	0x00000000
        /*0010*/ 	.short	0x0002
        /*0012*/ 	.short	0x0010
        /*0014*/ 	.byte	0x00, 0xf5, 0x21, 0x00


	//----- nvinfo : EIATTR_KPARAM_INFO
	.align		4
.L_11:
        /*0018*/ 	.byte	0x04, 0x17
        /*001a*/ 	.short	(.L_13 - .L_12)
.L_12:
        /*001c*/ 	.word	0x00000000
        /*0020*/ 	.short	0x0001
        /*0022*/ 	.short	0x0008
        /*0024*/ 	.byte	0x00, 0xf5, 0x21, 0x00


	//----- nvinfo : EIATTR_KPARAM_INFO
	.align		4
.L_13:
        /*0028*/ 	.byte	0x04, 0x17
        /*002a*/ 	.short	(.L_15 - .L_14)
.L_14:
        /*002c*/ 	.word	0x00000000
        /*0030*/ 	.short	0x0000
        /*0032*/ 	.short	0x0000
        /*0034*/ 	.byte	0x00, 0xf5, 0x21, 0x00


	//----- nvinfo : EIATTR_SPARSE_MMA_MASK
	.align		4
.L_15:
        /*0038*/ 	.byte	0x03, 0x50
        /*003a*/ 	.short	0x0000


	//----- nvinfo : EIATTR_MAXREG_COUNT
	.align		4
        /*003c*/ 	.byte	0x03, 0x1b
        /*003e*/ 	.short	0x00ff


	//----- nvinfo : EIATTR_MERCURY_ISA_VERSION
	.align		4
        /*0040*/ 	.byte	0x03, 0x5f
        /*0042*/ 	.short	0x0101


	//----- nvinfo : EIATTR_VRC_CTA_INIT_COUNT
	.align		4
        /*0044*/ 	.byte	0x02, 0x4a
	.zero		1
	.zero		1


	//----- nvinfo : EIATTR_EXIT_INSTR_OFFSETS
	.align		4
        /*0048*/ 	.byte	0x04, 0x1c
        /*004a*/ 	.short	(.L_17 - .L_16)


	//   ....[0]....
.L_16:
        /*004c*/ 	.word	0x00000080


	//   ....[1]....
        /*0050*/ 	.word	0x000003d0


	//   ....[2]....
        /*0054*/ 	.word	0x00000400


	//   ....[3]....
        /*0058*/ 	.word	0x00000430


	//----- nvinfo : EIATTR_CRS_STACK_SIZE
	.align		4
.L_17:
        /*005c*/ 	.byte	0x04, 0x1e
        /*005e*/ 	.short	(.L_19 - .L_18)
.L_18:
        /*0060*/ 	.word	0x00000000


	//----- nvinfo : EIATTR_CBANK_PARAM_SIZE
	.align		4
.L_19:
        /*0064*/ 	.byte	0x03, 0x19
        /*0066*/ 	.short	0x0018


	//----- nvinfo : EIATTR_PARAM_CBANK
	.align		4
        /*0068*/ 	.byte	0x04, 0x0a
        /*006a*/ 	.short	(.L_21 - .L_20)
	.align		4
.L_20:
        /*006c*/ 	.word	index@(.nv.constant0._Z8is_primePyS_Pb)
        /*0070*/ 	.short	0x0380
        /*0072*/ 	.short	0x0018


	//----- nvinfo : EIATTR_SW_WAR
	.align		4
.L_21:
        /*0074*/ 	.byte	0x04, 0x36
        /*0076*/ 	.short	(.L_23 - .L_22)
.L_22:
        /*0078*/ 	.word	0x00000008
.L_23:


//--------------------- .nv.callgraph             --------------------------
	.section	.nv.callgraph,"",@"SHT_CUDA_CALLGRAPH"
	.align	4
	.sectionentsize	8
	.align		4
        /*0000*/ 	.word	0x00000000
	.align		4
        /*0004*/ 	.word	0xffffffff
	.align		4
        /*0008*/ 	.word	0x00000000
	.align		4
        /*000c*/ 	.word	0xfffffffe
	.align		4
        /*0010*/ 	.word	0x00000000
	.align		4
        /*0014*/ 	.word	0xfffffffd
	.align		4
        /*0018*/ 	.word	0x00000000
	.align		4
        /*001c*/ 	.word	0xfffffffc


//--------------------- .text._Z8is_primePyS_Pb   --------------------------
	.section	.text._Z8is_primePyS_Pb,"ax",@progbits
	.align	128
        .global         _Z8is_primePyS_Pb
        .type           _Z8is_primePyS_Pb,@function
        .size           _Z8is_primePyS_Pb,(.L_x_7 - _Z8is_primePyS_Pb)
        .other          _Z8is_primePyS_Pb,@"STO_CUDA_ENTRY STV_DEFAULT"
_Z8is_primePyS_Pb:
.text._Z8is_primePyS_Pb:
[----:B------:R-:W-:Y:S08]  /*0000*/  LDC R1, c[0x0][0x37c] ;  /* 0x0000df00ff017b82 */ /* 0x000ff00000000800 */
[----:B------:R-:W0:Y:S01]  /*0010*/  LDC.64 R2, c[0x0][0x380] ;  /* 0x0000e000ff027b82 */ /* 0x000e220000000a00 */
[----:B------:R-:W0:Y:S02]  /*0020*/  LDCU.64 UR6, c[0x0][0x358] ;  /* 0x00006b00ff0677ac */ /* 0x000e240008000a00 */
[----:B0-----:R-:W2:Y:S02]  /*0030*/  LDG.E.64 R2, desc[UR6][R2.64] ;  /* 0x0000000602027981 */ /* 0x001ea4000c1e1b00 */
[----:B--2---:R-:W-:-:S04]  /*0040*/  ISETP.GT.U32.AND P0, PT, R2, 0x1, PT ;  /* 0x000000010200780c */ /* 0x004fc80003f04070 */
[----:B------:R-:W-:-:S13]  /*0050*/  ISETP.GT.U32.AND.EX P0, PT, R3, RZ, PT, P0 ;  /* 0x000000ff0300720c */ /* 0x000fda0003f04100 */
[----:B------:R-:W0:Y:S02]  /*0060*/  @!P0 LDC.64 R4, c[0x0][0x390] ;  /* 0x0000e400ff048b82 */ /* 0x000e240000000a00 */
[----:B0-----:R0:W-:Y:S01]  /*0070*/  @!P0 STG.E.U8 desc[UR6][R4.64], RZ ;  /* 0x000000ff04008986 */ /* 0x0011e2000c101106 */
[----:B------:R-:W-:Y:S05]  /*0080*/  @!P0 EXIT ;  /* 0x000000000000894d */ /* 0x000fea0003800000 */
[----:B------:R-:W-:-:S04]  /*0090*/  LOP3.LUT R0, R2, 0x1, RZ, 0xc0, !PT ;  /* 0x0000000102007812 */ /* 0x000fc800078ec0ff */
[----:B------:R-:W-:-:S04]  /*00a0*/  ISETP.NE.U32.AND P0, PT, R0, 0x1, PT ;  /* 0x000000010000780c */ /* 0x000fc80003f05070 */
[----:B------:R-:W-:-:S13]  /*00b0*/  ISETP.NE.U32.AND.EX P0, PT, RZ, RZ, PT, P0 ;  /* 0x000000ffff00720c */ /* 0x000fda0003f05100 */
[----:B------:R-:W-:Y:S05]  /*00c0*/  @P0 BRA `(.L_x_0) ;  /* 0x0000000000d00947 */ /* 0x000fea0003800000 */
[----:B0-----:R-:W0:Y:S02]  /*00d0*/  LDC.64 R4, c[0x0][0x388] ;  /* 0x0000e200ff047b82 */ /* 0x001e240000000a00 */
[----:B0-----:R-:W2:Y:S06]  /*00e0*/  LDG.E.64 R4, desc[UR6][R4.64] ;  /* 0x0000000604047981 */ /* 0x001eac000c1e1b00 */
[----:B------:R-:W0:Y:S02]  /*00f0*/  S2UR UR4, SR_CTAID.X ;  /* 0x00000000000479c3 */ /* 0x000e240000002500 */
[----:B0-----:R-:W-:-:S06]  /*0100*/  ULEA UR4, UR4, 0x3, 0x1 ;  /* 0x0000000304047891 */ /* 0x001fcc000f8e08ff */
[----:B--2---:R-:W-:-:S04]  /*0110*/  ISETP.GE.U32.AND P0, PT, R4, UR4, PT ;  /* 0x0000000404007c0c */ /* 0x004fc8000bf06070 */
[----:B------:R-:W-:-:S13]  /*0120*/  ISETP.GE.U32.AND.EX P0, PT, R5, RZ, PT, P0 ;  /* 0x000000ff0500720c */ /* 0x000fda0003f06100 */
[----:B------:R-:W-:Y:S05]  /*0130*/  @!P0 BRA `(.L_x_1) ;  /* 0x0000000000988947 */ /* 0x000fea0003800000 */
[----:B------:R-:W-:Y:S01]  /*0140*/  UMOV UR5, UR4 ;  /* 0x0000000400057c82 */ /* 0x000fe20008000000 */
[----:B------:R-:W-:-:S05]  /*0150*/  UMOV UR4, URZ ;  /* 0x000000ff00047c82 */ /* 0x000fca0008000000 */
.L_x_5:
[----:B------:R-:W-:-:S04]  /*0160*/  LOP3.LUT R0, R3, UR4, RZ, 0xfc, !PT ;  /* 0x0000000403007c12 */ /* 0x000fc8000f8efcff */
[----:B------:R-:W-:-:S13]  /*0170*/  ISETP.NE.U32.AND P0, PT, R0, RZ, PT ;  /* 0x000000ff0000720c */ /* 0x000fda0003f05070 */
[----:B------:R-:W-:Y:S05]  /*0180*/  @P0 BRA `(.L_x_2) ;  /* 0x0000000000500947 */ /* 0x000fea0003800000 */
[----:B------:R-:W0:Y:S01]  /*0190*/  I2F.U32.RP R0, UR5 ;  /* 0x0000000500007d06 */ /* 0x000e220008209000 */
[----:B------:R-:W-:-:S07]  /*01a0*/  ISETP.NE.U32.AND P1, PT, RZ, UR5, PT ;  /* 0x00000005ff007c0c */ /* 0x000fce000bf25070 */
[----:B0-----:R-:W0:Y:S02]  /*01b0*/  MUFU.RCP R0, R0 ;  /* 0x0000000000007308 */ /* 0x001e240000001000 */
[----:B0-----:R-:W-:-:S06]  /*01c0*/  VIADD R6, R0, 0xffffffe ;  /* 0x0ffffffe00067836 */ /* 0x001fcc0000000000 */
[----:B------:R0:W1:Y:S02]  /*01d0*/  F2I.FTZ.U32.TRUNC.NTZ R7, R6 ;  /* 0x0000000600077305 */ /* 0x000064000021f000 */
[----:B0-----:R-:W-:Y:S02]  /*01e0*/  IMAD.MOV.U32 R6, RZ, RZ, RZ ;  /* 0x000000ffff067224 */ /* 0x001fe400078e00ff */
[----:B-1----:R-:W-:-:S04]  /*01f0*/  IMAD.MOV R9, RZ, RZ, -R7 ;  /* 0x000000ffff097224 */ /* 0x002fc800078e0a07 */
[----:B------:R-:W-:-:S04]  /*0200*/  IMAD R9, R9, UR5, RZ ;  /* 0x0000000509097c24 */ /* 0x000fc8000f8e02ff */
[----:B------:R-:W-:-:S06]  /*0210*/  IMAD.HI.U32 R7, R7, R9, R6 ;  /* 0x0000000907077227 */ /* 0x000fcc00078e0006 */
[----:B------:R-:W-:-:S05]  /*0220*/  IMAD.HI.U32 R7, R7, R2, RZ ;  /* 0x0000000207077227 */ /* 0x000fca00078e00ff */
[----:B------:R-:W-:-:S05]  /*0230*/  IADD3 R7, PT, PT, -R7, RZ, RZ ;  /* 0x000000ff07077210 */ /* 0x000fca0007ffe1ff */
[----:B------:R-:W-:-:S05]  /*0240*/  IMAD R7, R7, UR5, R2 ;  /* 0x0000000507077c24 */ /* 0x000fca000f8e0202 */
[----:B------:R-:W-:-:S13]  /*0250*/  ISETP.GE.U32.AND P0, PT, R7, UR5, PT ;  /* 0x0000000507007c0c */ /* 0x000fda000bf06070 */
[----:B------:R-:W-:-:S05]  /*0260*/  @P0 VIADD R7, R7, -UR5 ;  /* 0x8000000507070c36 */ /* 0x000fca0008000000 */
[----:B------:R-:W-:-:S13]  /*0270*/  ISETP.GE.U32.AND P0, PT, R7, UR5, PT ;  /* 0x0000000507007c0c */ /* 0x000fda000bf06070 */
[----:B------:R-:W-:Y:S01]  /*0280*/  @P0 VIADD R7, R7, -UR5 ;  /* 0x8000000507070c36 */ /* 0x000fe20008000000 */
[----:B------:R-:W-:-:S04]  /*0290*/  @!P1 LOP3.LUT R7, RZ, UR5, RZ, 0x33, !PT ;  /* 0x00000005ff079c12 */ /* 0x000fc8000f8e33ff */
[----:B------:R-:W-:-:S04]  /*02a0*/  ISETP.NE.U32.AND P0, PT, R7, RZ, PT ;  /* 0x000000ff0700720c */ /* 0x000fc80003f05070 */
[----:B------:R-:W-:Y:S01]  /*02b0*/  ISETP.NE.AND.EX P0, PT, RZ, RZ, PT, P0 ;  /* 0x000000ffff00720c */ /* 0x000fe20003f05300 */
[----:B------:R-:W-:-:S12]  /*02c0*/  BRA `(.L_x_3) ;  /* 0x0000000000187947 */ /* 0x000fd80003800000 */
.L_x_2:
[----:B------:R-:W-:Y:S01]  /*02d0*/  IMAD.U32 R0, RZ, RZ, UR5 ;  /* 0x00000005ff007e24 */ /* 0x000fe2000f8e00ff */
[----:B------:R-:W-:Y:S02]  /*02e0*/  MOV R7, UR4 ;  /* 0x0000000400077c02 */ /* 0x000fe40008000f00 */
[----:B------:R-:W-:-:S07]  /*02f0*/  MOV R6, 0x310 ;  /* 0x0000031000067802 */ /* 0x000fce0000000f00 */
[----:B------:R-:W-:Y:S05]  /*0300*/  CALL.REL.NOINC `($__internal_0_$__cuda_sm20_rem_u64) ;  /* 0x00000000004c7944 */ /* 0x000fea0003c00000 */
[----:B------:R-:W-:-:S04]  /*0310*/  ISETP.NE.U32.AND P0, PT, R0, RZ, PT ;  /* 0x000000ff0000720c */ /* 0x000fc80003f05070 */
[----:B------:R-:W-:-:S13]  /*0320*/  ISETP.NE.AND.EX P0, PT, R8, RZ, PT, P0 ;  /* 0x000000ff0800720c */ /* 0x000fda0003f05300 */
.L_x_3:
[----:B------:R-:W-:Y:S05]  /*0330*/  @!P0 BRA `(.L_x_4) ;  /* 0x0000000000288947 */ /* 0x000fea0003800000 */
[----:B------:R-:W-:-:S04]  /*0340*/  UIADD3 UR5, UP0, UPT, UR5, 0x800, URZ ;  /* 0x0000080005057890 */ /* 0x000fc8000ff1e0ff */
[----:B------:R-:W-:Y:S02]  /*0350*/  UIADD3.X UR4, UPT, UPT, URZ, UR4, URZ, UP0, !UPT ;  /* 0x00000004ff047290 */ /* 0x000fe400087fe4ff */
[----:B------:R-:W-:-:S04]  /*0360*/  ISETP.LT.U32.AND P0, PT, R4, UR5, PT ;  /* 0x0000000504007c0c */ /* 0x000fc8000bf01070 */
[----:B------:R-:W-:-:S05]  /*0370*/  IMAD.U32 R7, RZ, RZ, UR4 ;  /* 0x00000004ff077e24 */ /* 0x000fca000f8e00ff */
[----:B------:R-:W-:-:S13]  /*0380*/  ISETP.GT.U32.AND.EX P0, PT, R7, R5, PT, P0 ;  /* 0x000000050700720c */ /* 0x000fda0003f04100 */
[----:B------:R-:W-:Y:S05]  /*0390*/  @!P0 BRA `(.L_x_5) ;  /* 0xfffffffc00708947 */ /* 0x000fea000383ffff */
.L_x_1:
[----:B------:R-:W0:Y:S01]  /*03a0*/  LDC.64 R2, c[0x0][0x390] ;  /* 0x0000e400ff027b82 */ /* 0x000e220000000a00 */
[----:B------:R-:W-:-:S05]  /*03b0*/  IMAD.MOV.U32 R0, RZ, RZ, 0x1 ;  /* 0x00000001ff007424 */ /* 0x000fca00078e00ff */
[----:B0-----:R-:W-:Y:S01]  /*03c0*/  STG.E.U8 desc[UR6][R2.64], R0 ;  /* 0x0000000002007986 */ /* 0x001fe2000c101106 */
[----:B------:R-:W-:Y:S05]  /*03d0*/  EXIT ;  /* 0x000000000000794d */ /* 0x000fea0003800000 */
.L_x_4:
[----:B------:R-:W0:Y:S02]  /*03e0*/  LDC.64 R2, c[0x0][0x390] ;  /* 0x0000e400ff027b82 */ /* 0x000e240000000a00 */
[----:B0-----:R-:W-:Y:S01]  /*03f0*/  STG.E.U8 desc[UR6][R2.64], RZ ;  /* 0x000000ff02007986 */ /* 0x001fe2000c101106 */
[----:B------:R-:W-:Y:S05]  /*0400*/  EXIT ;  /* 0x000000000000794d */ /* 0x000fea0003800000 */
.L_x_0:
[----:B------:R-:W1:Y:S02]  /*0410*/  LDC.64 R2, c[0x0][0x390] ;  /* 0x0000e400ff027b82 */ /* 0x000e640000000a00 */
[----:B-1----:R-:W-:Y:S01]  /*0420*/  STG.E.U8 desc[UR6][R2.64], RZ ;  /* 0x000000ff02007986 */ /* 0x002fe2000c101106 */
[----:B------:R-:W-:Y:S05]  /*0430*/  EXIT ;  /* 0x000000000000794d */ /* 0x000fea0003800000 */
        .weak           $__internal_0_$__cuda_sm20_rem_u64
        .type           $__internal_0_$__cuda_sm20_rem_u64,@function
        .size           $__internal_0_$__cuda_sm20_rem_u64,(.L_x_7 - $__internal_0_$__cuda_sm20_rem_u64)
$__internal_0_$__cuda_sm20_rem_u64:
[----:B------:R-:W-:Y:S01]  /*0440*/  IMAD.MOV.U32 R12, RZ, RZ, R0 ;  /* 0x000000ffff0c7224 */ /* 0x000fe200078e0000 */
[----:B------:R-:W-:-:S05]  /*0450*/  MOV R13, R7 ;  /* 0x00000007000d7202 */ /* 0x000fca0000000f00 */
[----:B------:R-:W0:Y:S08]  /*0460*/  I2F.U64.RP R12, R12 ;  /* 0x0000000c000c7312 */ /* 0x000e300000309000 */
[----:B0-----:R-:W0:Y:S02]  /*0470*/  MUFU.RCP R8, R12 ;  /* 0x0000000c00087308 */ /* 0x001e240000001000 */
[----:B0-----:R-:W-:-:S06]  /*0480*/  VIADD R8, R8, 0x1ffffffe ;  /* 0x1ffffffe08087836 */ /* 0x001fcc0000000000 */
[----:B------:R-:W0:Y:S02]  /*0490*/  F2I.U64.TRUNC R8, R8 ;  /* 0x0000000800087311 */ /* 0x000e24000020d800 */
[----:B0-----:R-:W-:-:S04]  /*04a0*/  IMAD.WIDE.U32 R10, R8, R0, RZ ;  /* 0x00000000080a7225 */ /* 0x001fc800078e00ff */
[----:B------:R-:W-:Y:S01]  /*04b0*/  IMAD R11, R8, R7, R11 ;  /* 0x00000007080b7224 */ /* 0x000fe200078e020b */
[----:B------:R-:W-:-:S03]  /*04c0*/  IADD3 R15, P0, PT, RZ, -R10, RZ ;  /* 0x8000000aff0f7210 */ /* 0x000fc60007f1e0ff */
[----:B------:R-:W-:Y:S02]  /*04d0*/  IMAD R11, R9, R0, R11 ;  /* 0x00000000090b7224 */ /* 0x000fe400078e020b */
[----:B------:R-:W-:-:S04]  /*04e0*/  IMAD.HI.U32 R10, R8, R15, RZ ;  /* 0x0000000f080a7227 */ /* 0x000fc800078e00ff */
[----:B------:R-:W-:Y:S01]  /*04f0*/  IMAD.X R17, RZ, RZ, ~R11, P0 ;  /* 0x000000ffff117224 */ /* 0x000fe200000e0e0b */
[----:B------:R-:W-:-:S03]  /*0500*/  MOV R11, R8 ;  /* 0x00000008000b7202 */ /* 0x000fc60000000f00 */
[-C--:B------:R-:W-:Y:S02]  /*0510*/  IMAD R13, R9, R17.reuse, RZ ;  /* 0x00000011090d7224 */ /* 0x080fe400078e02ff */
[----:B------:R-:W-:-:S04]  /*0520*/  IMAD.WIDE.U32 R10, P0, R8, R17, R10 ;  /* 0x00000011080a7225 */ /* 0x000fc8000780000a */
[----:B------:R-:W-:-:S04]  /*0530*/  IMAD.HI.U32 R17, R9, R17, RZ ;  /* 0x0000001109117227 */ /* 0x000fc800078e00ff */
[----:B------:R-:W-:-:S05]  /*0540*/  IMAD.HI.U32 R10, P1, R9, R15, R10 ;  /* 0x0000000f090a7227 */ /* 0x000fca000782000a */
[----:B------:R-:W-:Y:S01]  /*0550*/  IADD3 R11, P2, PT, R13, R10, RZ ;  /* 0x0000000a0d0b7210 */ /* 0x000fe20007f5e0ff */
[----:B------:R-:W-:-:S04]  /*0560*/  IMAD.X R10, R17, 0x1, R9, P0 ;  /* 0x00000001110a7824 */ /* 0x000fc800000e0609 */
[----:B------:R-:W-:Y:S01]  /*0570*/  IMAD.WIDE.U32 R8, R11, R0, RZ ;  /* 0x000000000b087225 */ /* 0x000fe200078e00ff */
[----:B------:R-:W-:-:S03]  /*0580*/  IADD3.X R13, PT, PT, RZ, RZ, R10, P2, P1 ;  /* 0x000000ffff0d7210 */ /* 0x000fc600017e240a */
[----:B------:R-:W-:Y:S01]  /*0590*/  IMAD R9, R11, R7, R9 ;  /* 0x000000070b097224 */ /* 0x000fe200078e0209 */
[----:B------:R-:W-:-:S03]  /*05a0*/  IADD3 R15, P0, PT, RZ, -R8, RZ ;  /* 0x80000008ff0f7210 */ /* 0x000fc60007f1e0ff */
[----:B------:R-:W-:Y:S02]  /*05b0*/  IMAD R9, R13, R0, R9 ;  /* 0x000000000d097224 */ /* 0x000fe400078e0209 */
[----:B------:R-:W-:-:S04]  /*05c0*/  IMAD.HI.U32 R10, R11, R15, RZ ;  /* 0x0000000f0b0a7227 */ /* 0x000fc800078e00ff */
[----:B------:R-:W-:Y:S02]  /*05d0*/  IMAD.X R8, RZ, RZ, ~R9, P0 ;  /* 0x000000ffff087224 */ /* 0x000fe400000e0e09 */
[----:B------:R-:W-:Y:S02]  /*05e0*/  IMAD.MOV.U32 R9, RZ, RZ, RZ ;  /* 0x000000ffff097224 */ /* 0x000fe400078e00ff */
[----:B------:R-:W-:-:S04]  /*05f0*/  IMAD.WIDE.U32 R10, P0, R11, R8, R10 ;  /* 0x000000080b0a7225 */ /* 0x000fc8000780000a */
[C---:B------:R-:W-:Y:S02]  /*0600*/  IMAD R12, R13.reuse, R8, RZ ;  /* 0x000000080d0c7224 */ /* 0x040fe400078e02ff */
[----:B------:R-:W-:-:S04]  /*0610*/  IMAD.HI.U32 R11, P1, R13, R15, R10 ;  /* 0x0000000f0d0b7227 */ /* 0x000fc8000782000a */
[----:B------:R-:W-:Y:S01]  /*0620*/  IMAD.HI.U32 R8, R13, R8, RZ ;  /* 0x000000080d087227 */ /* 0x000fe200078e00ff */
[----:B------:R-:W-:-:S04]  /*0630*/  IADD3 R11, P2, PT, R12, R11, RZ ;  /* 0x0000000b0c0b7210 */ /* 0x000fc80007f5e0ff */
[----:B------:R-:W-:Y:S01]  /*0640*/  IADD3.X R13, PT, PT, R8, R13, RZ, P0, !PT ;  /* 0x0000000d080d7210 */ /* 0x000fe200007fe4ff */
[----:B------:R-:W-:-:S03]  /*0650*/  IMAD.HI.U32 R8, R11, R2, RZ ;  /* 0x000000020b087227 */ /* 0x000fc600078e00ff */
[----:B------:R-:W-:Y:S01]  /*0660*/  IADD3.X R13, PT, PT, RZ, RZ, R13, P2, P1 ;  /* 0x000000ffff0d7210 */ /* 0x000fe200017e240d */
[----:B------:R-:W-:-:S04]  /*0670*/  IMAD.WIDE.U32 R8, R11, R3, R8 ;  /* 0x000000030b087225 */ /* 0x000fc800078e0008 */
[C---:B------:R-:W-:Y:S02]  /*0680*/  IMAD R11, R13.reuse, R3, RZ ;  /* 0x000000030d0b7224 */ /* 0x040fe400078e02ff */
[----:B------:R-:W-:-:S04]  /*0690*/  IMAD.HI.U32 R8, P0, R13, R2, R8 ;  /* 0x000000020d087227 */ /* 0x000fc80007800008 */
[----:B------:R-:W-:Y:S01]  /*06a0*/  IMAD.HI.U32 R10, R13, R3, RZ ;  /* 0x000000030d0a7227 */ /* 0x000fe200078e00ff */
[----:B------:R-:W-:-:S03]  /*06b0*/  IADD3 R11, P1, PT, R11, R8, RZ ;  /* 0x000000080b0b7210 */ /* 0x000fc60007f3e0ff */
[----:B------:R-:W-:Y:S02]  /*06c0*/  IMAD.X R10, RZ, RZ, R10, P0 ;  /* 0x000000ffff0a7224 */ /* 0x000fe400000e060a */
[----:B------:R-:W-:-:S03]  /*06d0*/  IMAD.WIDE.U32 R8, R11, R0, RZ ;  /* 0x000000000b087225 */ /* 0x000fc600078e00ff */
[----:B------:R-:W-:Y:S01]  /*06e0*/  IADD3.X R13, PT, PT, RZ, R10, RZ, P1, !PT ;  /* 0x0000000aff0d7210 */ /* 0x000fe20000ffe4ff */
[----:B------:R-:W-:Y:S01]  /*06f0*/  IMAD R11, R11, R7, R9 ;  /* 0x000000070b0b7224 */ /* 0x000fe200078e0209 */
[----:B------:R-:W-:-:S03]  /*0700*/  IADD3 R9, P1, PT, -R8, R2, RZ ;  /* 0x0000000208097210 */ /* 0x000fc60007f3e1ff */
[-C--:B------:R-:W-:Y:S01]  /*0710*/  IMAD R8, R13, R0.reuse, R11 ;  /* 0x000000000d087224 */ /* 0x080fe200078e020b */
[----:B------:R-:W-:-:S03]  /*0720*/  ISETP.GE.U32.AND P0, PT, R9, R0, PT ;  /* 0x000000000900720c */ /* 0x000fc60003f06070 */
[----:B------:R-:W-:Y:S01]  /*0730*/  IMAD.X R8, R3, 0x1, ~R8, P1 ;  /* 0x0000000103087824 */ /* 0x000fe200008e0e08 */
[----:B------:R-:W-:-:S04]  /*0740*/  IADD3 R11, P1, PT, -R0, R9, RZ ;  /* 0x00000009000b7210 */ /* 0x000fc80007f3e1ff */
[C---:B------:R-:W-:Y:S01]  /*0750*/  ISETP.GE.U32.AND.EX P0, PT, R8.reuse, R7, PT, P0 ;  /* 0x000000070800720c */ /* 0x040fe20003f06100 */
[----:B------:R-:W-:Y:S01]  /*0760*/  IMAD.X R10, R8, 0x1, ~R7, P1 ;  /* 0x00000001080a7824 */ /* 0x000fe200008e0e07 */
[----:B------:R-:W-:Y:S02]  /*0770*/  ISETP.NE.U32.AND P1, PT, R0, RZ, PT ;  /* 0x000000ff0000720c */ /* 0x000fe40003f25070 */
[----:B------:R-:W-:Y:S02]  /*0780*/  SEL R11, R11, R9, P0 ;  /* 0x000000090b0b7207 */ /* 0x000fe40000000000 */
[----:B------:R-:W-:Y:S02]  /*0790*/  SEL R10, R10, R8, P0 ;  /* 0x000000080a0a7207 */ /* 0x000fe40000000000 */
[----:B------:R-:W-:Y:S02]  /*07a0*/  ISETP.GE.U32.AND P0, PT, R11, R0, PT ;  /* 0x000000000b00720c */ /* 0x000fe40003f06070 */
[----:B------:R-:W-:-:S02]  /*07b0*/  IADD3 R8, P2, PT, -R0, R11, RZ ;  /* 0x0000000b00087210 */ /* 0x000fc40007f5e1ff */
[----:B------:R-:W-:Y:S02]  /*07c0*/  ISETP.GE.U32.AND.EX P0, PT, R10, R7, PT, P0 ;  /* 0x000000070a00720c */ /* 0x000fe40003f06100 */
[CC--:B------:R-:W-:Y:S02]  /*07d0*/  IADD3.X R9, PT, PT, ~R7.reuse, R10.reuse, RZ, P2, !PT ;  /* 0x0000000a07097210 */ /* 0x0c0fe400017fe5ff */
[----:B------:R-:W-:Y:S01]  /*07e0*/  ISETP.NE.AND.EX P1, PT, R7, RZ, PT, P1 ;  /* 0x000000ff0700720c */ /* 0x000fe20003f25310 */
[----:B------:R-:W-:Y:S01]  /*07f0*/  IMAD.MOV.U32 R7, RZ, RZ, 0x0 ;  /* 0x00000000ff077424 */ /* 0x000fe200078e00ff */
[----:B------:R-:W-:Y:S02]  /*0800*/  SEL R0, R8, R11, P0 ;  /* 0x0000000b08007207 */ /* 0x000fe40000000000 */
[----:B------:R-:W-:Y:S02]  /*0810*/  SEL R8, R9, R10, P0 ;  /* 0x0000000a09087207 */ /* 0x000fe40000000000 */
[----:B------:R-:W-:-:S02]  /*0820*/  SEL R0, R0, 0xffffffff, P1 ;  /* 0xffffffff00007807 */ /* 0x000fc40000800000 */
[----:B------:R-:W-:Y:S01]  /*0830*/  SEL R8, R8, 0xffffffff, P1 ;  /* 0xffffffff08087807 */ /* 0x000fe20000800000 */
[----:B------:R-:W-:Y:S06]  /*0840*/  RET.REL.NODEC R6 `(_Z8is_primePyS_Pb) ;  /* 0xfffffff406ec7950 */ /* 0x000fec0003c3ffff */
.L_x_6:
[----:B------:R-:W-:-:S00]  /*0850*/  BRA `(.L_x_6) ;  /* 0xfffffffc00fc7947 */ /* 0x000fc0000383ffff */
[----:B------:R-:W-:-:S00]  /*0860*/  NOP ;  /* 0x0000000000007918 */ /* 0x000fc00000000000 */
        /* <DEDUP_REMOVED lines=9> */
.L_x_7:


//--------------------- .nv.shared.reserved.0     --------------------------
	.section	.nv.shared.reserved.0,"aw",@nobits
	.weak		__nv_reservedSMEM_offset_0_alias
	.size		__nv_reservedSMEM_offset_0_alias, 0, 64
	.other		__nv_reservedSMEM_offset_0_alias,@"STO_CUDA_RESERVED_SHARED STV_DEFAULT"
__nv_reservedSMEM_offset_0_alias:
	.zero		0
	.zero		64


//--------------------- .nv.constant0._Z8is_primePyS_Pb --------------------------
	.section	.nv.constant0._Z8is_primePyS_Pb,"a",@progbits
	.sectionflags	@""
	.align	4
.nv.constant0._Z8is_primePyS_Pb:
	.zero		920


//--------------------- SYMBOLS --------------------------

	.type		.nv.reservedSmem.offset0,@object
	.size		.nv.reservedSmem.offset0,0x4
